	.headerflags	@"EF_CUDA_TEXMODE_UNIFIED EF_CUDA_64BIT_ADDRESS EF_CUDA_ACCELERATORS EF_CUDA_SM90 EF_CUDA_VIRTUAL_SM(EF_CUDA_SM90)"
	.elftype	@"ET_EXEC"


//--------------------- .nv.info                  --------------------------
	.section	.nv.info,"",@"SHT_CUDA_INFO"
	.align	4


	//----- nvinfo : EIATTR_REGCOUNT
	.align		4
        /*0000*/ 	.byte	0x04, 0x2f
        /*0002*/ 	.short	(.L_3 - .L_2)
	.align		4
.L_2:
        /*0004*/ 	.word	index@(triton_poi_fused__native_batch_norm_legit_no_training_convolution_relu_21)
        /*0008*/ 	.word	0x0000001f


	//----- nvinfo : EIATTR_MIN_STACK_SIZE
	.align		4
.L_3:
        /*000c*/ 	.byte	0x04, 0x12
        /*000e*/ 	.short	(.L_5 - .L_4)
	.align		4
.L_4:
        /*0010*/ 	.word	index@(triton_poi_fused__native_batch_norm_legit_no_training_convolution_relu_21)
        /*0014*/ 	.word	0x00000000


	//----- nvinfo : EIATTR_FRAME_SIZE
	.align		4
.L_5:
        /*0018*/ 	.byte	0x04, 0x11
        /*001a*/ 	.short	(.L_7 - .L_6)
	.align		4
.L_6:
        /*001c*/ 	.word	index@(triton_poi_fused__native_batch_norm_legit_no_training_convolution_relu_21)
        /*0020*/ 	.word	0x00000000


	//----- nvinfo : EIATTR_MIN_STACK_SIZE
	.align		4
.L_7:
        /*0024*/ 	.byte	0x04, 0x12
        /*0026*/ 	.short	(.L_9 - .L_8)
	.align		4
.L_8:
        /*0028*/ 	.word	index@(triton_poi_fused__native_batch_norm_legit_no_training_convolution_relu_21)
        /*002c*/ 	.word	0x00000000
.L_9:


//--------------------- .nv.info.triton_poi_fused__native_batch_norm_legit_no_training_convolution_relu_21 --------------------------
	.section	.nv.info.triton_poi_fused__native_batch_norm_legit_no_training_convolution_relu_21,"",@"SHT_CUDA_INFO"
	.sectionflags	@""
	.align	4


	//----- nvinfo : EIATTR_CUDA_API_VERSION
	.align		4
        /*0000*/ 	.byte	0x04, 0x37
        /*0002*/ 	.short	(.L_11 - .L_10)
.L_10:
        /*0004*/ 	.word	0x0000007c


	//----- nvinfo : EIATTR_KPARAM_INFO
	.align		4
.L_11:
        /*0008*/ 	.byte	0x04, 0x17
        /*000a*/ 	.short	(.L_13 - .L_12)
.L_12:
        /*000c*/ 	.word	0x00000000
        /*0010*/ 	.short	0x0007
        /*0012*/ 	.short	0x0038
        /*0014*/ 	.byte	0x00, 0xf0, 0x11, 0x00


	//----- nvinfo : EIATTR_KPARAM_INFO
	.align		4
.L_13:
        /*0018*/ 	.byte	0x04, 0x17
        /*001a*/ 	.short	(.L_15 - .L_14)
.L_14:
        /*001c*/ 	.word	0x00000000
        /*0020*/ 	.short	0x0006
        /*0022*/ 	.short	0x0030
        /*0024*/ 	.byte	0x00, 0xf4, 0x21, 0x00


	//----- nvinfo : EIATTR_KPARAM_INFO
	.align		4
.L_15:
        /*0028*/ 	.byte	0x04, 0x17
        /*002a*/ 	.short	(.L_17 - .L_16)
.L_16:
        /*002c*/ 	.word	0x00000000
        /*0030*/ 	.short	0x0005
        /*0032*/ 	.short	0x0028
        /*0034*/ 	.byte	0x00, 0xf4, 0x21, 0x00


	//----- nvinfo : EIATTR_KPARAM_INFO
	.align		4
.L_17:
        /*0038*/ 	.byte	0x04, 0x17
        /*003a*/ 	.short	(.L_19 - .L_18)
.L_18:
        /*003c*/ 	.word	0x00000000
        /*0040*/ 	.short	0x0004
        /*0042*/ 	.short	0x0020
        /*0044*/ 	.byte	0x00, 0xf4, 0x21, 0x00


	//----- nvinfo : EIATTR_KPARAM_INFO
	.align		4
.L_19:
        /*0048*/ 	.byte	0x04, 0x17
        /*004a*/ 	.short	(.L_21 - .L_20)
.L_20:
        /*004c*/ 	.word	0x00000000
        /*0050*/ 	.short	0x0003
        /*0052*/ 	.short	0x0018
        /*0054*/ 	.byte	0x00, 0xf4, 0x21, 0x00


	//----- nvinfo : EIATTR_KPARAM_INFO
	.align		4
.L_21:
        /*0058*/ 	.byte	0x04, 0x17
        /*005a*/ 	.short	(.L_23 - .L_22)
.L_22:
        /*005c*/ 	.word	0x00000000
        /*0060*/ 	.short	0x0002
        /*0062*/ 	.short	0x0010
        /*0064*/ 	.byte	0x00, 0xf4, 0x21, 0x00


	//----- nvinfo : EIATTR_KPARAM_INFO
	.align		4
.L_23:
        /*0068*/ 	.byte	0x04, 0x17
        /*006a*/ 	.short	(.L_25 - .L_24)
.L_24:
        /*006c*/ 	.word	0x00000000
        /*0070*/ 	.short	0x0001
        /*0072*/ 	.short	0x0008
        /*0074*/ 	.byte	0x00, 0xf4, 0x21, 0x00


	//----- nvinfo : EIATTR_KPARAM_INFO
	.align		4
.L_25:
        /*0078*/ 	.byte	0x04, 0x17
        /*007a*/ 	.short	(.L_27 - .L_26)
.L_26:
        /*007c*/ 	.word	0x00000000
        /*0080*/ 	.short	0x0000
        /*0082*/ 	.short	0x0000
        /*0084*/ 	.byte	0x00, 0xf4, 0x21, 0x00


	//----- nvinfo : EIATTR_SPARSE_MMA_MASK
	.align		4
.L_27:
        /*0088*/ 	.byte	0x03, 0x50
        /*008a*/ 	.short	0x0000


	//----- nvinfo : EIATTR_MAXREG_COUNT
	.align		4
        /*008c*/ 	.byte	0x03, 0x1b
        /*008e*/ 	.short	0x00ff


	//----- nvinfo : EIATTR_EXIT_INSTR_OFFSETS
	.align		4
        /*0090*/ 	.byte	0x04, 0x1c
        /*0092*/ 	.short	(.L_29 - .L_28)


	//   ....[0]....
.L_28:
        /*0094*/ 	.word	0x00000630


	//----- nvinfo : EIATTR_REQNTID
	.align		4
.L_29:
        /*0098*/ 	.byte	0x04, 0x10
        /*009a*/ 	.short	(.L_31 - .L_30)
.L_30:
        /*009c*/ 	.word	0x00000080
        /*00a0*/ 	.word	0x00000001
        /*00a4*/ 	.word	0x00000001


	//----- nvinfo : EIATTR_CBANK_PARAM_SIZE
	.align		4
.L_31:
        /*00a8*/ 	.byte	0x03, 0x19
        /*00aa*/ 	.short	0x003c


	//----- nvinfo : EIATTR_PARAM_CBANK
	.align		4
        /*00ac*/ 	.byte	0x04, 0x0a
        /*00ae*/ 	.short	(.L_33 - .L_32)
	.align		4
.L_32:
        /*00b0*/ 	.word	index@(.nv.constant0.triton_poi_fused__native_batch_norm_legit_no_training_convolution_relu_21)
        /*00b4*/ 	.short	0x0210
        /*00b6*/ 	.short	0x003c


	//----- nvinfo : EIATTR_SW_WAR
	.align		4
.L_33:
        /*00b8*/ 	.byte	0x04, 0x36
        /*00ba*/ 	.short	(.L_35 - .L_34)
.L_34:
        /*00bc*/ 	.word	0x00000008
.L_35:


//--------------------- .nv.callgraph             --------------------------
	.section	.nv.callgraph,"",@"SHT_CUDA_CALLGRAPH"
	.align	4
	.sectionentsize	8
	.align		4
        /*0000*/ 	.word	0x00000000
	.align		4
        /*0004*/ 	.word	0xffffffff
	.align		4
        /*0008*/ 	.word	0x00000000
	.align		4
        /*000c*/ 	.word	0xfffffffe
	.align		4
        /*0010*/ 	.word	0x00000000
	.align		4
        /*0014*/ 	.word	0xfffffffd
	.align		4
        /*0018*/ 	.word	0x00000000
	.align		4
        /*001c*/ 	.word	0xfffffffc


//--------------------- .nv.constant4             --------------------------
	.section	.nv.constant4,"a",@progbits
	.align	8
	.align		8
.nv.constant4:
        /*0000*/ 	.dword	_$_str
	.align		8
        /*0008*/ 	.dword	_$_str_$_2


//--------------------- .text.triton_poi_fused__native_batch_norm_legit_no_training_convolution_relu_21 --------------------------
	.section	.text.triton_poi_fused__native_batch_norm_legit_no_training_convolution_relu_21,"ax",@progbits
	.align	128
        .global         triton_poi_fused__native_batch_norm_legit_no_training_convolution_relu_21
        .type           triton_poi_fused__native_batch_norm_legit_no_training_convolution_relu_21,@function
        .size           triton_poi_fused__native_batch_norm_legit_no_training_convolution_relu_21,(.L_x_1 - triton_poi_fused__native_batch_norm_legit_no_training_convolution_relu_21)
        .other          triton_poi_fused__native_batch_norm_legit_no_training_convolution_relu_21,@"STO_CUDA_ENTRY STV_DEFAULT"
triton_poi_fused__native_batch_norm_legit_no_training_convolution_relu_21:
.text.triton_poi_fused__native_batch_norm_legit_no_training_convolution_relu_21:
[----:B------:R-:W-:Y:S01]  /*0000*/  LDC R1, c[0x0][0x28] ;  /* 0x00000a00ff017b82 */ /* 0x000fe20000000800 */
[----:B------:R-:W1:Y:S07]  /*0010*/  S2R R0, SR_TID.X ;  /* 0x0000000000007919 */ /* 0x000e6e0000002100 */
[----:B------:R-:W2:Y:S01]  /*0020*/  LDC.64 R4, c[0x0][0x228] ;  /* 0x00008a00ff047b82 */ /* 0x000ea20000000a00 */
[----:B------:R-:W-:Y:S01]  /*0030*/  ULDC.64 UR4, c[0x0][0x208] ;  /* 0x0000820000047ab9 */ /* 0x000fe20000000a00 */
[----:B------:R-:W3:Y:S01]  /*0040*/  S2R R7, SR_CTAID.X ;  /* 0x0000000000077919 */ /* 0x000ee20000002500 */
[----:B------:R-:W-:-:S05]  /*0050*/  HFMA2.MMA R18, -RZ, RZ, 1.625, 0 ;  /* 0x3e800000ff127435 */ /* 0x000fca00000001ff */
[----:B------:R-:W4:Y:S08]  /*0060*/  LDC.64 R8, c[0x0][0x218] ;  /* 0x00008600ff087b82 */ /* 0x000f300000000a00 */
[----:B------:R-:W5:Y:S08]  /*0070*/  LDC.64 R26, c[0x0][0x210] ;  /* 0x00008400ff1a7b82 */ /* 0x000f700000000a00 */
[----:B------:R-:W5:Y:S01]  /*0080*/  LDC.64 R12, c[0x0][0x220] ;  /* 0x00008800ff0c7b82 */ /* 0x000f620000000a00 */
[----:B-1----:R-:W-:-:S07]  /*0090*/  SHF.L.U32 R0, R0, 0x2, RZ ;  /* 0x0000000200007819 */ /* 0x002fce00000006ff */
[----:B------:R-:W1:Y:S01]  /*00a0*/  LDC.64 R16, c[0x0][0x230] ;  /* 0x00008c00ff107b82 */ /* 0x000e620000000a00 */
[----:B---3--:R-:W-:Y:S02]  /*00b0*/  SHF.R.S32.HI R3, RZ, 0x16, R7 ;  /* 0x00000016ff037819 */ /* 0x008fe40000011407 */
[----:B------:R-:W-:Y:S02]  /*00c0*/  LOP3.LUT R0, R0, 0x1fc, RZ, 0xc0, !PT ;  /* 0x000001fc00007812 */ /* 0x000fe400078ec0ff */
[----:B------:R-:W-:-:S03]  /*00d0*/  SGXT R3, R3, 0x1 ;  /* 0x000000010303781a */ /* 0x000fc60000000200 */
[----:B------:R-:W3:Y:S01]  /*00e0*/  LDC.64 R20, c[0x0][0x238] ;  /* 0x00008e00ff147b82 */ /* 0x000ee20000000a00 */
[----:B------:R-:W-:-:S04]  /*00f0*/  LEA R0, R7, R0, 0x9 ;  /* 0x0000000007007211 */ /* 0x000fc800078e48ff */
[----:B------:R-:W-:-:S04]  /*0100*/  LEA.HI R3, R3, R0, RZ, 0x6 ;  /* 0x0000000003037211 */ /* 0x000fc800078f30ff */
[----:B------:R-:W-:-:S04]  /*0110*/  LOP3.LUT R3, R3, 0xffffffc0, RZ, 0xc0, !PT ;  /* 0xffffffc003037812 */ /* 0x000fc800078ec0ff */
[----:B------:R-:W-:-:S05]  /*0120*/  IADD3 R23, R0, -R3, RZ ;  /* 0x8000000300177210 */ /* 0x000fca0007ffe0ff */
[----:B--2---:R-:W-:-:S06]  /*0130*/  IMAD.WIDE R4, R23, 0x4, R4 ;  /* 0x0000000417047825 */ /* 0x004fcc00078e0204 */
[----:B------:R-:W2:Y:S01]  /*0140*/  LDG.E.EL.128 R4, desc[UR4][R4.64] ;  /* 0x0000000404047981 */ /* 0x000ea2000c2e1d00 */
[----:B----4-:R-:W-:-:S04]  /*0150*/  IMAD.WIDE R8, R23, 0x4, R8 ;  /* 0x0000000417087825 */ /* 0x010fc800078e0208 */
[----:B-----5:R-:W-:Y:S02]  /*0160*/  IMAD.WIDE R26, R0, 0x4, R26 ;  /* 0x00000004001a7825 */ /* 0x020fe400078e021a */
[----:B------:R-:W4:Y:S02]  /*0170*/  LDG.E.EL.128 R8, desc[UR4][R8.64] ;  /* 0x0000000408087981 */ /* 0x000f24000c2e1d00 */
[----:B0-----:R-:W-:-:S04]  /*0180*/  IMAD.WIDE R12, R23, 0x4, R12 ;  /* 0x00000004170c7825 */ /* 0x001fc800078e020c */
[----:B-1----:R-:W-:-:S04]  /*0190*/  IMAD.WIDE R16, R23, 0x4, R16 ;  /* 0x0000000417107825 */ /* 0x002fc800078e0210 */
[----:B---3--:R-:W-:-:S04]  /*01a0*/  IMAD.WIDE R20, R23, 0x4, R20 ;  /* 0x0000000417147825 */ /* 0x008fc800078e0214 */
[----:B--2---:R-:W-:Y:S01]  /*01b0*/  FADD R2, R4, 9.9999997473787516356e-06 ;  /* 0x3727c5ac04027421 */ /* 0x004fe20000000000 */
[----:B------:R-:W-:Y:S01]  /*01c0*/  FADD R3, R5, 9.9999997473787516356e-06 ;  /* 0x3727c5ac05037421 */ /* 0x000fe20000000000 */
[----:B------:R-:W-:Y:S01]  /*01d0*/  FADD R6, R6, 9.9999997473787516356e-06 ;  /* 0x3727c5ac06067421 */ /* 0x000fe20000000000 */
[----:B------:R-:W-:-:S03]  /*01e0*/  FADD R7, R7, 9.9999997473787516356e-06 ;  /* 0x3727c5ac07077421 */ /* 0x000fc60000000000 */
[----:B------:R-:W0:Y:S08]  /*01f0*/  MUFU.SQRT R2, R2 ;  /* 0x0000000200027308 */ /* 0x000e300000002000 */
[----:B------:R-:W1:Y:S01]  /*0200*/  MUFU.SQRT R3, R3 ;  /* 0x0000000300037308 */ /* 0x000e620000002000 */
[----:B0-----:R-:W-:-:S07]  /*0210*/  FSETP.GT.AND P6, PT, R2, 8.50705917302346158658e+37, PT ;  /* 0x7e8000000200780b */ /* 0x001fce0003fc4000 */
[----:B------:R-:W0:Y:S01]  /*0220*/  MUFU.SQRT R24, R6 ;  /* 0x0000000600187308 */ /* 0x000e220000002000 */
[----:B------:R-:W-:Y:S02]  /*0230*/  FSETP.GEU.AND P5, PT, R2, 1.175494350822287508e-38, PT ;  /* 0x008000000200780b */ /* 0x000fe40003fae000 */
[----:B------:R-:W-:Y:S02]  /*0240*/  FSEL R5, R18, 1, P6 ;  /* 0x3f80000012057808 */ /* 0x000fe40003000000 */
[----:B-1----:R-:W-:-:S03]  /*0250*/  FSETP.GT.AND P4, PT, R3, 8.50705917302346158658e+37, PT ;  /* 0x7e8000000300780b */ /* 0x002fc60003f84000 */
[----:B------:R-:W1:Y:S01]  /*0260*/  MUFU.SQRT R22, R7 ;  /* 0x0000000700167308 */ /* 0x000e620000002000 */
[----:B------:R-:W-:Y:S01]  /*0270*/  FSETP.GEU.AND P3, PT, R3, 1.175494350822287508e-38, PT ;  /* 0x008000000300780b */ /* 0x000fe20003f6e000 */
[----:B------:R-:W-:-:S04]  /*0280*/  @P6 FMUL R2, R2, 0.25 ;  /* 0x3e80000002026820 */ /* 0x000fc80000400000 */
[----:B------:R-:W-:Y:S01]  /*0290*/  @!P5 FMUL R5, R5, 16777216 ;  /* 0x4b8000000505d820 */ /* 0x000fe20000400000 */
[----:B0-----:R-:W-:Y:S01]  /*02a0*/  FSETP.GT.AND P2, PT, R24, 8.50705917302346158658e+37, PT ;  /* 0x7e8000001800780b */ /* 0x001fe20003f44000 */
[----:B------:R-:W-:Y:S01]  /*02b0*/  @!P5 FMUL R2, R2, 16777216 ;  /* 0x4b8000000202d820 */ /* 0x000fe20000400000 */
[----:B------:R-:W-:Y:S01]  /*02c0*/  FSETP.GEU.AND P0, PT, R24, 1.175494350822287508e-38, PT ;  /* 0x008000001800780b */ /* 0x000fe20003f0e000 */
[----:B------:R-:W-:-:S04]  /*02d0*/  @P4 FMUL R3, R3, 0.25 ;  /* 0x3e80000003034820 */ /* 0x000fc80000400000 */
[----:B------:R-:W0:Y:S01]  /*02e0*/  MUFU.RCP R2, R2 ;  /* 0x0000000200027308 */ /* 0x000e220000001000 */
[C---:B-1----:R-:W-:Y:S01]  /*02f0*/  FSETP.GT.AND P1, PT, R22.reuse, 8.50705917302346158658e+37, PT ;  /* 0x7e8000001600780b */ /* 0x042fe20003f24000 */
[----:B------:R-:W-:Y:S01]  /*0300*/  @!P3 FMUL R3, R3, 16777216 ;  /* 0x4b8000000303b820 */ /* 0x000fe20000400000 */
[----:B------:R-:W-:-:S03]  /*0310*/  FSETP.GEU.AND P6, PT, R22, 1.175494350822287508e-38, PT ;  /* 0x008000001600780b */ /* 0x000fc60003fce000 */
[----:B------:R-:W-:Y:S02]  /*0320*/  @P2 FMUL R24, R24, 0.25 ;  /* 0x3e80000018182820 */ /* 0x000fe40000400000 */
[----:B------:R-:W1:Y:S02]  /*0330*/  MUFU.RCP R3, R3 ;  /* 0x0000000300037308 */ /* 0x000e640000001000 */
[----:B------:R-:W-:-:S04]  /*0340*/  @!P0 FMUL R24, R24, 16777216 ;  /* 0x4b80000018188820 */ /* 0x000fc80000400000 */
[----:B------:R-:W-:Y:S01]  /*0350*/  @P1 FMUL R22, R22, 0.25 ;  /* 0x3e80000016161820 */ /* 0x000fe20000400000 */
[----:B------:R-:W-:Y:S01]  /*0360*/  FSEL R14, R18, 1, P4 ;  /* 0x3f800000120e7808 */ /* 0x000fe20002000000 */
[----:B0-----:R-:W-:Y:S02]  /*0370*/  FMUL R2, R2, R5 ;  /* 0x0000000502027220 */ /* 0x001fe40000400000 */
[----:B------:R-:W-:Y:S01]  /*0380*/  @!P6 FMUL R22, R22, 16777216 ;  /* 0x4b8000001616e820 */ /* 0x000fe20000400000 */
[----:B------:R-:W4:Y:S01]  /*0390*/  LDG.E.128 R4, desc[UR4][R26.64] ;  /* 0x000000041a047981 */ /* 0x000f22000c1e1d00 */
[----:B------:R-:W0:Y:S01]  /*03a0*/  MUFU.RCP R24, R24 ;  /* 0x0000001800187308 */ /* 0x000e220000001000 */
[----:B------:R-:W-:Y:S01]  /*03b0*/  @!P3 FMUL R14, R14, 16777216 ;  /* 0x4b8000000e0eb820 */ /* 0x000fe20000400000 */
[----:B------:R-:W-:-:S06]  /*03c0*/  FSEL R19, R18, 1, P2 ;  /* 0x3f80000012137808 */ /* 0x000fcc0001000000 */
[----:B------:R2:W3:Y:S01]  /*03d0*/  MUFU.RCP R25, R22 ;  /* 0x0000001600197308 */ /* 0x0004e20000001000 */
[----:B------:R-:W-:Y:S01]  /*03e0*/  FSEL R18, R18, 1, P1 ;  /* 0x3f80000012127808 */ /* 0x000fe20000800000 */
[----:B-1----:R-:W-:Y:S02]  /*03f0*/  FMUL R3, R3, R14 ;  /* 0x0000000e03037220 */ /* 0x002fe40000400000 */
[----:B------:R-:W5:Y:S01]  /*0400*/  LDG.E.EL.128 R12, desc[UR4][R12.64] ;  /* 0x000000040c0c7981 */ /* 0x000f62000c2e1d00 */
[----:B------:R-:W-:Y:S01]  /*0410*/  @!P0 FMUL R19, R19, 16777216 ;  /* 0x4b80000013138820 */ /* 0x000fe20000400000 */
[----:B------:R-:W-:-:S03]  /*0420*/  @!P6 FMUL R18, R18, 16777216 ;  /* 0x4b8000001212e820 */ /* 0x000fc60000400000 */
[----:B0-----:R-:W-:Y:S01]  /*0430*/  FMUL R24, R24, R19 ;  /* 0x0000001318187220 */ /* 0x001fe20000400000 */
[----:B--2---:R-:W2:Y:S01]  /*0440*/  LDG.E.EL.128 R20, desc[UR4][R20.64] ;  /* 0x0000000414147981 */ /* 0x004ea2000c2e1d00 */
[----:B---3--:R-:W-:-:S03]  /*0450*/  FMUL R25, R25, R18 ;  /* 0x0000001219197220 */ /* 0x008fc60000400000 */
[----:B------:R-:W2:Y:S01]  /*0460*/  LDG.E.EL.128 R16, desc[UR4][R16.64] ;  /* 0x0000000410107981 */ /* 0x000ea2000c2e1d00 */
[----:B----4-:R-:W-:Y:S01]  /*0470*/  FADD R7, R7, R11 ;  /* 0x0000000b07077221 */ /* 0x010fe20000000000 */
[----:B------:R-:W-:Y:S02]  /*0480*/  FADD R6, R6, R10 ;  /* 0x0000000a06067221 */ /* 0x000fe40000000000 */
[----:B------:R-:W0:Y:S01]  /*0490*/  LDC.64 R10, c[0x0][0x240] ;  /* 0x00009000ff0a7b82 */ /* 0x000e220000000a00 */
[----:B------:R-:W-:Y:S01]  /*04a0*/  FADD R5, R5, R9 ;  /* 0x0000000905057221 */ /* 0x000fe20000000000 */
[----:B------:R-:W-:Y:S01]  /*04b0*/  FADD R4, R4, R8 ;  /* 0x0000000804047221 */ /* 0x000fe20000000000 */
[----:B-----5:R-:W-:Y:S01]  /*04c0*/  FADD R28, -R15, R7 ;  /* 0x000000070f1c7221 */ /* 0x020fe20000000100 */
[----:B------:R-:W-:Y:S01]  /*04d0*/  FADD R15, -R14, R6 ;  /* 0x000000060e0f7221 */ /* 0x000fe20000000100 */
[----:B------:R-:W-:Y:S01]  /*04e0*/  FADD R14, -R13, R5 ;  /* 0x000000050d0e7221 */ /* 0x000fe20000000100 */
[----:B------:R-:W-:Y:S01]  /*04f0*/  FADD R9, -R12, R4 ;  /* 0x000000040c097221 */ /* 0x000fe20000000100 */
[----:B------:R-:W-:Y:S01]  /*0500*/  FMUL R8, R25, R28 ;  /* 0x0000001c19087220 */ /* 0x000fe20000400000 */
[----:B------:R-:W-:Y:S01]  /*0510*/  FMUL R15, R24, R15 ;  /* 0x0000000f180f7220 */ /* 0x000fe20000400000 */
[----:B------:R-:W-:Y:S01]  /*0520*/  FMUL R14, R3, R14 ;  /* 0x0000000e030e7220 */ /* 0x000fe20000400000 */
[----:B------:R-:W-:Y:S01]  /*0530*/  FMUL R9, R2, R9 ;  /* 0x0000000902097220 */ /* 0x000fe20000400000 */
[----:B--2---:R-:W-:Y:S01]  /*0540*/  FFMA R8, R19, R8, R23 ;  /* 0x0000000813087223 */ /* 0x004fe20000000017 */
[----:B------:R-:W-:Y:S01]  /*0550*/  FFMA R15, R18, R15, R22 ;  /* 0x0000000f120f7223 */ /* 0x000fe20000000016 */
[----:B------:R-:W-:Y:S01]  /*0560*/  FFMA R14, R17, R14, R21 ;  /* 0x0000000e110e7223 */ /* 0x000fe20000000015 */
[----:B------:R-:W-:-:S02]  /*0570*/  FFMA R16, R16, R9, R20 ;  /* 0x0000000910107223 */ /* 0x000fc40000000014 */
[----:B------:R-:W-:Y:S02]  /*0580*/  FSETP.GEU.AND P0, PT, R8, RZ, PT ;  /* 0x000000ff0800720b */ /* 0x000fe40003f0e000 */
[C---:B------:R-:W-:Y:S02]  /*0590*/  FSETP.GEU.AND P1, PT, R15.reuse, RZ, PT ;  /* 0x000000ff0f00720b */ /* 0x040fe40003f2e000 */
[----:B------:R-:W-:Y:S02]  /*05a0*/  FSETP.GEU.AND P2, PT, R14, RZ, PT ;  /* 0x000000ff0e00720b */ /* 0x000fe40003f4e000 */
[----:B------:R-:W-:Y:S01]  /*05b0*/  FSETP.GEU.AND P3, PT, R16, RZ, PT ;  /* 0x000000ff1000720b */ /* 0x000fe20003f6e000 */
[----:B0-----:R-:W-:Y:S01]  /*05c0*/  IMAD.WIDE R2, R0, 0x4, R10 ;  /* 0x0000000400027825 */ /* 0x001fe200078e020a */
[----:B------:R-:W-:Y:S02]  /*05d0*/  SEL R11, R8, RZ, P0 ;  /* 0x000000ff080b7207 */ /* 0x000fe40000000000 */
[----:B------:R-:W-:-:S02]  /*05e0*/  SEL R10, R15, RZ, P1 ;  /* 0x000000ff0f0a7207 */ /* 0x000fc40000800000 */
[----:B------:R-:W-:Y:S02]  /*05f0*/  SEL R9, R14, RZ, P2 ;  /* 0x000000ff0e097207 */ /* 0x000fe40001000000 */
[----:B------:R-:W-:Y:S01]  /*0600*/  SEL R8, R16, RZ, P3 ;  /* 0x000000ff10087207 */ /* 0x000fe20001800000 */
[----:B------:R-:W-:Y:S04]  /*0610*/  STG.E.128 desc[UR4][R26.64], R4 ;  /* 0x000000041a007986 */ /* 0x000fe8000c101d04 */
[----:B------:R-:W-:Y:S01]  /*0620*/  STG.E.128 desc[UR4][R2.64], R8 ;  /* 0x0000000802007986 */ /* 0x000fe2000c101d04 */
[----:B------:R-:W-:Y:S05]  /*0630*/  EXIT ;  /* 0x000000000000794d */ /* 0x000fea0003800000 */
.L_x_0:
[----:B------:R-:W-:-:S00]  /*0640*/  BRA `(.L_x_0) ;  /* 0xfffffffc00fc7947 */ /* 0x000fc0000383ffff */
[----:B------:R-:W-:-:S00]  /*0650*/  NOP ;  /* 0x0000000000007918 */ /* 0x000fc00000000000 */
        /* <DEDUP_REMOVED lines=10> */
.L_x_1:


//--------------------- .nv.global.init           --------------------------
	.section	.nv.global.init,"aw",@progbits
.nv.global.init:
	.type		_$_str,@object
	.size		_$_str,(_$_str_$_2 - _$_str)
_$_str:
        /*0000*/ 	.byte	0x5f, 0x5f, 0x43, 0x55, 0x44, 0x41, 0x5f, 0x46, 0x54, 0x5a, 0x00
	.type		_$_str_$_2,@object
	.size		_$_str_$_2,(.L_1 - _$_str_$_2)
_$_str_$_2:
        /*000b*/ 	.byte	0x5f, 0x5f, 0x43, 0x55, 0x44, 0x41, 0x5f, 0x50, 0x52, 0x45, 0x43, 0x5f, 0x53, 0x51, 0x52, 0x54
        /*001b*/ 	.byte	0x00
.L_1:


//--------------------- .nv.constant0.triton_poi_fused__native_batch_norm_legit_no_training_convolution_relu_21 --------------------------
	.section	.nv.constant0.triton_poi_fused__native_batch_norm_legit_no_training_convolution_relu_21,"a",@progbits
	.sectionflags	@""
	.align	4
.nv.constant0.triton_poi_fused__native_batch_norm_legit_no_training_convolution_relu_21:
	.zero		588
